//
// Generated by NVIDIA NVVM Compiler
//
// Compiler Build ID: CL-36424714
// Cuda compilation tools, release 13.0, V13.0.88
// Based on NVVM 20.0.0
//

.version 9.0
.target sm_100
.address_size 64

	// .globl	_Z17gemm_tc_4x_kernelPKfS0_Pfiii
// _ZZ17gemm_tc_4x_kernelPKfS0_PfiiiE5tileA has been demoted
// _ZZ17gemm_tc_4x_kernelPKfS0_PfiiiE5tileB has been demoted

.visible .entry _Z17gemm_tc_4x_kernelPKfS0_Pfiii(
	.param .u64 .ptr .align 1 _Z17gemm_tc_4x_kernelPKfS0_Pfiii_param_0,
	.param .u64 .ptr .align 1 _Z17gemm_tc_4x_kernelPKfS0_Pfiii_param_1,
	.param .u64 .ptr .align 1 _Z17gemm_tc_4x_kernelPKfS0_Pfiii_param_2,
	.param .u32 _Z17gemm_tc_4x_kernelPKfS0_Pfiii_param_3,
	.param .u32 _Z17gemm_tc_4x_kernelPKfS0_Pfiii_param_4,
	.param .u32 _Z17gemm_tc_4x_kernelPKfS0_Pfiii_param_5
)
{
	.reg .pred 	%p<9>;
	.reg .b32 	%r<261>;
	.reg .b32 	%f<255>;
	.reg .b64 	%rd<47>;
	// demoted variable
	.shared .align 2 .b8 _ZZ17gemm_tc_4x_kernelPKfS0_PfiiiE5tileA[18432];
	// demoted variable
	.shared .align 2 .b8 _ZZ17gemm_tc_4x_kernelPKfS0_PfiiiE5tileB[18432];
	ld.param.u64 	%rd4, [_Z17gemm_tc_4x_kernelPKfS0_Pfiii_param_0];
	ld.param.u64 	%rd5, [_Z17gemm_tc_4x_kernelPKfS0_Pfiii_param_1];
	ld.param.u32 	%r71, [_Z17gemm_tc_4x_kernelPKfS0_Pfiii_param_5];
	cvta.to.global.u64 	%rd1, %rd5;
	cvta.to.global.u64 	%rd2, %rd4;
	mov.u32 	%r72, %tid.x;
	mov.u32 	%r73, %tid.y;
	mov.u32 	%r74, %tid.z;
	mov.u32 	%r1, %ntid.x;
	mov.u32 	%r2, %ntid.y;
	mad.lo.s32 	%r75, %r74, %r2, %r73;
	mad.lo.s32 	%r3, %r75, %r1, %r72;
	shr.u32 	%r4, %r3, 5;
	setp.lt.s32 	%p1, %r71, 1;
	mov.f32 	%f191, 0f00000000;
	mov.f32 	%f192, %f191;
	mov.f32 	%f193, %f191;
	mov.f32 	%f194, %f191;
	mov.f32 	%f195, %f191;
	mov.f32 	%f196, %f191;
	mov.f32 	%f197, %f191;
	mov.f32 	%f198, %f191;
	mov.f32 	%f199, %f191;
	mov.f32 	%f200, %f191;
	mov.f32 	%f201, %f191;
	mov.f32 	%f202, %f191;
	mov.f32 	%f203, %f191;
	mov.f32 	%f204, %f191;
	mov.f32 	%f205, %f191;
	mov.f32 	%f206, %f191;
	mov.f32 	%f207, %f191;
	mov.f32 	%f208, %f191;
	mov.f32 	%f209, %f191;
	mov.f32 	%f210, %f191;
	mov.f32 	%f211, %f191;
	mov.f32 	%f212, %f191;
	mov.f32 	%f213, %f191;
	mov.f32 	%f214, %f191;
	mov.f32 	%f215, %f191;
	mov.f32 	%f216, %f191;
	mov.f32 	%f217, %f191;
	mov.f32 	%f218, %f191;
	mov.f32 	%f219, %f191;
	mov.f32 	%f220, %f191;
	mov.f32 	%f221, %f191;
	mov.f32 	%f222, %f191;
	@%p1 bra 	$L__BB0_12;
	mov.u32 	%r77, %ctaid.y;
	shl.b32 	%r78, %r77, 7;
	add.s32 	%r5, %r4, %r78;
	shl.b32 	%r79, %r3, 1;
	and.b32  	%r6, %r79, 62;
	mov.u32 	%r80, %ctaid.x;
	shl.b32 	%r81, %r80, 7;
	add.s32 	%r7, %r4, %r81;
	shl.b32 	%r82, %r3, 2;
	and.b32  	%r83, %r82, 124;
	mov.u32 	%r84, _ZZ17gemm_tc_4x_kernelPKfS0_PfiiiE5tileA;
	add.s32 	%r8, %r84, %r83;
	mov.u32 	%r85, _ZZ17gemm_tc_4x_kernelPKfS0_PfiiiE5tileB;
	add.s32 	%r9, %r85, %r83;
	mul.lo.s32 	%r86, %r1, %r2;
	mov.u32 	%r87, %ntid.z;
	mul.lo.s32 	%r10, %r86, %r87;
	add.s32 	%r88, %r10, 31;
	shr.u32 	%r11, %r88, 5;
	shr.u32 	%r89, %r3, 3;
	and.b32  	%r90, %r89, 536870896;
	shl.b32 	%r91, %r4, 4;
	and.b32  	%r92, %r91, 48;
	div.u32 	%r93, 127, %r11;
	add.s32 	%r94, %r93, 1;
	and.b32  	%r12, %r94, 3;
	mul.lo.s32 	%r13, %r90, 72;
	mul.lo.s32 	%r14, %r92, 72;
	mul.lo.s32 	%r15, %r11, 144;
	add.s32 	%r95, %r15, %r83;
	add.s32 	%r16, %r85, %r95;
	mad.lo.s32 	%r96, %r11, 288, %r83;
	add.s32 	%r17, %r85, %r96;
	mad.lo.s32 	%r97, %r11, 432, %r83;
	add.s32 	%r18, %r85, %r97;
	add.s32 	%r19, %r84, %r95;
	add.s32 	%r20, %r84, %r96;
	add.s32 	%r21, %r84, %r97;
	add.s32 	%r98, %r4, %r11;
	add.s32 	%r99, %r98, %r78;
	mad.lo.s32 	%r22, %r71, %r99, %r6;
	mul.lo.s32 	%r100, %r71, %r11;
	shl.b32 	%r23, %r100, 2;
	add.s32 	%r101, %r98, %r81;
	mad.lo.s32 	%r24, %r71, %r101, %r6;
	and.b32  	%r102, %r94, 252;
	neg.s32 	%r25, %r102;
	mov.b32 	%r247, 0;
	mov.f32 	%f191, 0f00000000;
$L__BB0_2:
	setp.gt.u32 	%p2, %r10, 1344;
	mov.b32 	%r259, 0;
	@%p2 bra 	$L__BB0_5;
	shr.u32 	%r105, %r3, 5;
	mul.lo.s32 	%r257, %r105, 144;
	add.s32 	%r256, %r22, %r247;
	shl.b32 	%r106, %r11, 1;
	add.s32 	%r107, %r5, %r106;
	mad.lo.s32 	%r108, %r71, %r107, %r6;
	add.s32 	%r255, %r108, %r247;
	mul.lo.s32 	%r109, %r11, 3;
	add.s32 	%r110, %r5, %r109;
	mad.lo.s32 	%r111, %r71, %r110, %r6;
	add.s32 	%r254, %r111, %r247;
	mad.lo.s32 	%r112, %r71, %r5, %r6;
	add.s32 	%r253, %r112, %r247;
	add.s32 	%r252, %r24, %r247;
	add.s32 	%r113, %r7, %r106;
	mad.lo.s32 	%r114, %r71, %r113, %r6;
	add.s32 	%r251, %r114, %r247;
	add.s32 	%r115, %r7, %r109;
	mad.lo.s32 	%r116, %r71, %r115, %r6;
	add.s32 	%r250, %r116, %r247;
	mad.lo.s32 	%r117, %r71, %r7, %r6;
	add.s32 	%r249, %r117, %r247;
	mov.b32 	%r259, 0;
	mov.u32 	%r248, %r25;
$L__BB0_4:
	.pragma "nounroll";
	mul.wide.u32 	%rd6, %r253, 4;
	add.s64 	%rd7, %rd2, %rd6;
	ld.global.v2.f32 	{%f131, %f132}, [%rd7];
	mul.wide.u32 	%rd8, %r249, 4;
	add.s64 	%rd9, %rd1, %rd8;
	ld.global.v2.f32 	{%f133, %f134}, [%rd9];
	// begin inline asm
	{ cvt.rn.f16x2.f32 %r118, %f132, %f131; }

	// end inline asm
	// begin inline asm
	{ cvt.rn.f16x2.f32 %r119, %f134, %f133; }

	// end inline asm
	add.s32 	%r126, %r8, %r257;
	st.shared.u32 	[%r126], %r118;
	add.s32 	%r127, %r9, %r257;
	st.shared.u32 	[%r127], %r119;
	mul.wide.u32 	%rd10, %r256, 4;
	add.s64 	%rd11, %rd2, %rd10;
	ld.global.v2.f32 	{%f135, %f136}, [%rd11];
	mul.wide.u32 	%rd12, %r252, 4;
	add.s64 	%rd13, %rd1, %rd12;
	ld.global.v2.f32 	{%f137, %f138}, [%rd13];
	// begin inline asm
	{ cvt.rn.f16x2.f32 %r120, %f136, %f135; }

	// end inline asm
	// begin inline asm
	{ cvt.rn.f16x2.f32 %r121, %f138, %f137; }

	// end inline asm
	add.s32 	%r128, %r19, %r257;
	st.shared.u32 	[%r128], %r120;
	add.s32 	%r129, %r16, %r257;
	st.shared.u32 	[%r129], %r121;
	mul.wide.u32 	%rd14, %r255, 4;
	add.s64 	%rd15, %rd2, %rd14;
	ld.global.v2.f32 	{%f139, %f140}, [%rd15];
	mul.wide.u32 	%rd16, %r251, 4;
	add.s64 	%rd17, %rd1, %rd16;
	ld.global.v2.f32 	{%f141, %f142}, [%rd17];
	// begin inline asm
	{ cvt.rn.f16x2.f32 %r122, %f140, %f139; }

	// end inline asm
	// begin inline asm
	{ cvt.rn.f16x2.f32 %r123, %f142, %f141; }

	// end inline asm
	add.s32 	%r130, %r20, %r257;
	st.shared.u32 	[%r130], %r122;
	add.s32 	%r131, %r17, %r257;
	st.shared.u32 	[%r131], %r123;
	mul.wide.u32 	%rd18, %r254, 4;
	add.s64 	%rd19, %rd2, %rd18;
	ld.global.v2.f32 	{%f143, %f144}, [%rd19];
	mul.wide.u32 	%rd20, %r250, 4;
	add.s64 	%rd21, %rd1, %rd20;
	ld.global.v2.f32 	{%f145, %f146}, [%rd21];
	// begin inline asm
	{ cvt.rn.f16x2.f32 %r124, %f144, %f143; }

	// end inline asm
	// begin inline asm
	{ cvt.rn.f16x2.f32 %r125, %f146, %f145; }

	// end inline asm
	add.s32 	%r132, %r21, %r257;
	st.shared.u32 	[%r132], %r124;
	add.s32 	%r133, %r18, %r257;
	st.shared.u32 	[%r133], %r125;
	shl.b32 	%r134, %r11, 2;
	add.s32 	%r259, %r259, %r134;
	mad.lo.s32 	%r257, %r11, 576, %r257;
	add.s32 	%r256, %r256, %r23;
	add.s32 	%r255, %r255, %r23;
	add.s32 	%r254, %r254, %r23;
	add.s32 	%r253, %r253, %r23;
	add.s32 	%r252, %r252, %r23;
	add.s32 	%r251, %r251, %r23;
	add.s32 	%r250, %r250, %r23;
	add.s32 	%r249, %r249, %r23;
	add.s32 	%r248, %r248, 4;
	setp.ne.s32 	%p3, %r248, 0;
	@%p3 bra 	$L__BB0_4;
$L__BB0_5:
	setp.eq.s32 	%p4, %r12, 0;
	@%p4 bra 	$L__BB0_9;
	setp.eq.s32 	%p5, %r12, 1;
	add.s32 	%r59, %r5, %r259;
	add.s32 	%r137, %r247, %r6;
	mad.lo.s32 	%r138, %r59, %r71, %r137;
	mul.wide.u32 	%rd22, %r138, 4;
	add.s64 	%rd23, %rd2, %rd22;
	ld.global.v2.f32 	{%f147, %f148}, [%rd23];
	add.s32 	%r60, %r7, %r259;
	mad.lo.s32 	%r139, %r60, %r71, %r137;
	mul.wide.u32 	%rd24, %r139, 4;
	add.s64 	%rd25, %rd1, %rd24;
	ld.global.v2.f32 	{%f149, %f150}, [%rd25];
	// begin inline asm
	{ cvt.rn.f16x2.f32 %r135, %f148, %f147; }

	// end inline asm
	// begin inline asm
	{ cvt.rn.f16x2.f32 %r136, %f150, %f149; }

	// end inline asm
	shr.u32 	%r140, %r3, 5;
	add.s32 	%r141, %r259, %r140;
	mul.lo.s32 	%r142, %r141, 144;
	add.s32 	%r61, %r8, %r142;
	st.shared.u32 	[%r61], %r135;
	add.s32 	%r62, %r9, %r142;
	st.shared.u32 	[%r62], %r136;
	@%p5 bra 	$L__BB0_9;
	setp.eq.s32 	%p6, %r12, 2;
	add.s32 	%r63, %r59, %r11;
	mad.lo.s32 	%r146, %r63, %r71, %r137;
	mul.wide.u32 	%rd26, %r146, 4;
	add.s64 	%rd27, %rd2, %rd26;
	ld.global.v2.f32 	{%f151, %f152}, [%rd27];
	add.s32 	%r64, %r60, %r11;
	mad.lo.s32 	%r147, %r64, %r71, %r137;
	mul.wide.u32 	%rd28, %r147, 4;
	add.s64 	%rd29, %rd1, %rd28;
	ld.global.v2.f32 	{%f153, %f154}, [%rd29];
	// begin inline asm
	{ cvt.rn.f16x2.f32 %r143, %f152, %f151; }

	// end inline asm
	// begin inline asm
	{ cvt.rn.f16x2.f32 %r144, %f154, %f153; }

	// end inline asm
	add.s32 	%r65, %r61, %r15;
	st.shared.u32 	[%r65], %r143;
	add.s32 	%r66, %r62, %r15;
	st.shared.u32 	[%r66], %r144;
	@%p6 bra 	$L__BB0_9;
	add.s32 	%r150, %r63, %r11;
	mad.lo.s32 	%r152, %r150, %r71, %r137;
	mul.wide.u32 	%rd30, %r152, 4;
	add.s64 	%rd31, %rd2, %rd30;
	ld.global.v2.f32 	{%f155, %f156}, [%rd31];
	add.s32 	%r153, %r64, %r11;
	mad.lo.s32 	%r154, %r153, %r71, %r137;
	mul.wide.u32 	%rd32, %r154, 4;
	add.s64 	%rd33, %rd1, %rd32;
	ld.global.v2.f32 	{%f157, %f158}, [%rd33];
	// begin inline asm
	{ cvt.rn.f16x2.f32 %r148, %f156, %f155; }

	// end inline asm
	// begin inline asm
	{ cvt.rn.f16x2.f32 %r149, %f158, %f157; }

	// end inline asm
	add.s32 	%r155, %r65, %r15;
	st.shared.u32 	[%r155], %r148;
	add.s32 	%r156, %r66, %r15;
	st.shared.u32 	[%r156], %r149;
$L__BB0_9:
	bar.sync 	0;
	mov.b32 	%r260, 0;
$L__BB0_10:
	.pragma "nounroll";
	add.s32 	%r158, %r13, %r260;
	shl.b32 	%r159, %r158, 1;
	mov.u32 	%r160, _ZZ17gemm_tc_4x_kernelPKfS0_PfiiiE5tileA;
	add.s32 	%r161, %r160, %r159;
	mov.b32 	%r162, 72;
	wmma.load.a.sync.aligned.row.m16n16k16.shared.f16 	{%r163, %r164, %r165, %r166, %r167, %r168, %r169, %r170}, [%r161], %r162;
	add.s32 	%r171, %r14, %r260;
	shl.b32 	%r172, %r171, 1;
	mov.u32 	%r173, _ZZ17gemm_tc_4x_kernelPKfS0_PfiiiE5tileB;
	add.s32 	%r174, %r173, %r172;
	wmma.load.b.sync.aligned.col.m16n16k16.shared.f16 	{%r175, %r176, %r177, %r178, %r179, %r180, %r181, %r182}, [%r174], %r162;
	wmma.mma.sync.aligned.row.col.m16n16k16.f32.f32 {%f222, %f221, %f220, %f219, %f218, %f217, %f216, %f215}, {%r163, %r164, %r165, %r166, %r167, %r168, %r169, %r170}, {%r175, %r176, %r177, %r178, %r179, %r180, %r181, %r182}, {%f222, %f221, %f220, %f219, %f218, %f217, %f216, %f215};
	wmma.load.a.sync.aligned.row.m16n16k16.shared.f16 	{%r183, %r184, %r185, %r186, %r187, %r188, %r189, %r190}, [%r161], %r162;
	add.s32 	%r191, %r174, 9216;
	wmma.load.b.sync.aligned.col.m16n16k16.shared.f16 	{%r192, %r193, %r194, %r195, %r196, %r197, %r198, %r199}, [%r191], %r162;
	wmma.mma.sync.aligned.row.col.m16n16k16.f32.f32 {%f214, %f213, %f212, %f211, %f210, %f209, %f208, %f207}, {%r183, %r184, %r185, %r186, %r187, %r188, %r189, %r190}, {%r192, %r193, %r194, %r195, %r196, %r197, %r198, %r199}, {%f214, %f213, %f212, %f211, %f210, %f209, %f208, %f207};
	add.s32 	%r200, %r161, 9216;
	wmma.load.a.sync.aligned.row.m16n16k16.shared.f16 	{%r201, %r202, %r203, %r204, %r205, %r206, %r207, %r208}, [%r200], %r162;
	wmma.load.b.sync.aligned.col.m16n16k16.shared.f16 	{%r209, %r210, %r211, %r212, %r213, %r214, %r215, %r216}, [%r174], %r162;
	wmma.mma.sync.aligned.row.col.m16n16k16.f32.f32 {%f206, %f205, %f204, %f203, %f202, %f201, %f200, %f199}, {%r201, %r202, %r203, %r204, %r205, %r206, %r207, %r208}, {%r209, %r210, %r211, %r212, %r213, %r214, %r215, %r216}, {%f206, %f205, %f204, %f203, %f202, %f201, %f200, %f199};
	wmma.load.a.sync.aligned.row.m16n16k16.shared.f16 	{%r217, %r218, %r219, %r220, %r221, %r222, %r223, %r224}, [%r200], %r162;
	wmma.load.b.sync.aligned.col.m16n16k16.shared.f16 	{%r225, %r226, %r227, %r228, %r229, %r230, %r231, %r232}, [%r191], %r162;
	wmma.mma.sync.aligned.row.col.m16n16k16.f32.f32 {%f198, %f197, %f196, %f195, %f194, %f193, %f192, %f191}, {%r217, %r218, %r219, %r220, %r221, %r222, %r223, %r224}, {%r225, %r226, %r227, %r228, %r229, %r230, %r231, %r232}, {%f198, %f197, %f196, %f195, %f194, %f193, %f192, %f191};
	add.s32 	%r68, %r260, 16;
	setp.lt.u32 	%p7, %r260, 48;
	mov.u32 	%r260, %r68;
	@%p7 bra 	$L__BB0_10;
	bar.sync 	0;
	add.s32 	%r247, %r247, 64;
	setp.lt.s32 	%p8, %r247, %r71;
	@%p8 bra 	$L__BB0_2;
$L__BB0_12:
	ld.param.u32 	%r246, [_Z17gemm_tc_4x_kernelPKfS0_Pfiii_param_4];
	ld.param.u64 	%rd46, [_Z17gemm_tc_4x_kernelPKfS0_Pfiii_param_2];
	cvta.to.global.u64 	%rd34, %rd46;
	mov.u32 	%r233, %ctaid.x;
	shl.b32 	%r234, %r233, 7;
	shr.u32 	%r235, %r3, 1;
	and.b32  	%r236, %r235, 48;
	or.b32  	%r237, %r234, %r236;
	mov.u32 	%r238, %ctaid.y;
	shl.b32 	%r239, %r238, 7;
	shr.u32 	%r240, %r3, 3;
	and.b32  	%r241, %r240, 536870896;
	add.s32 	%r242, %r241, %r239;
	cvt.s64.s32 	%rd35, %r237;
	mul.lo.s32 	%r243, %r242, %r246;
	cvt.s64.s32 	%rd36, %r243;
	add.s64 	%rd37, %rd36, %rd35;
	shl.b64 	%rd38, %rd37, 2;
	add.s64 	%rd39, %rd34, %rd38;
	wmma.store.d.sync.aligned.row.m16n16k16.global.f32 	[%rd39], {%f222, %f221, %f220, %f219, %f218, %f217, %f216, %f215}, %r246;
	add.s64 	%rd40, %rd39, 256;
	wmma.store.d.sync.aligned.row.m16n16k16.global.f32 	[%rd40], {%f214, %f213, %f212, %f211, %f210, %f209, %f208, %f207}, %r246;
	shl.b32 	%r244, %r246, 6;
	add.s32 	%r245, %r243, %r244;
	cvt.s64.s32 	%rd41, %r245;
	add.s64 	%rd42, %rd41, %rd35;
	shl.b64 	%rd43, %rd42, 2;
	add.s64 	%rd44, %rd34, %rd43;
	wmma.store.d.sync.aligned.row.m16n16k16.global.f32 	[%rd44], {%f206, %f205, %f204, %f203, %f202, %f201, %f200, %f199}, %r246;
	add.s64 	%rd45, %rd44, 256;
	wmma.store.d.sync.aligned.row.m16n16k16.global.f32 	[%rd45], {%f198, %f197, %f196, %f195, %f194, %f193, %f192, %f191}, %r246;
	ret;

}


// ===== COMPILED SASS (sm_100) =====

	.target	sm_100

	.elftype	@"ET_EXEC"


//--------------------- .note.nv.tkinfo           --------------------------
	.section	.note.nv.tkinfo,"",@"SHT_NOTE"
	.sectionflags	@"SHF_NOTE_NV_TKINFO"
	.tkinfo
        /*0018*/ 	.word	0x00000002
        /*0030*/ 	.string	""
        /*0030*/ 	.string	"ptxas"
        /*0030*/ 	.string	"Cuda compilation tools, release 13.0, V13.0.88"
        /*0030*/ 	.string	"Build cuda_13.0.r13.0/compiler.36424714_0"
        /*0030*/ 	.string	"-arch sm_100 -m 64 "



//--------------------- .note.nv.cuinfo           --------------------------
	.section	.note.nv.cuinfo,"",@"SHT_NOTE"
	.sectionflags	@"SHF_NOTE_NV_CUINFO"
        /*0018*/ 	.short	0x0002
        /*001a*/ 	.short	0x0064
        /*001c*/ 	.short	0x0082
	.zero		2


//--------------------- .nv.info                  --------------------------
	.section	.nv.info,"",@"SHT_CUDA_INFO"
	.align	4


	//----- nvinfo : EIATTR_REGCOUNT
	.align		4
        /*0000*/ 	.byte	0x04, 0x2f
        /*0002*/ 	.short	(.L_1 - .L_0)
	.align		4
.L_0:
        /*0004*/ 	.word	index@(_Z17gemm_tc_4x_kernelPKfS0_Pfiii)
        /*0008*/ 	.word	0x00000048


	//----- nvinfo : EIATTR_FRAME_SIZE
	.align		4
.L_1:
        /*000c*/ 	.byte	0x04, 0x11
        /*000e*/ 	.short	(.L_3 - .L_2)
	.align		4
.L_2:
        /*0010*/ 	.word	index@(_Z17gemm_tc_4x_kernelPKfS0_Pfiii)
        /*0014*/ 	.word	0x00000000


	//----- nvinfo : EIATTR_MIN_STACK_SIZE
	.align		4
.L_3:
        /*0018*/ 	.byte	0x04, 0x12
        /*001a*/ 	.short	(.L_5 - .L_4)
	.align		4
.L_4:
        /*001c*/ 	.word	index@(_Z17gemm_tc_4x_kernelPKfS0_Pfiii)
        /*0020*/ 	.word	0x00000000
.L_5:


//--------------------- .nv.compat                --------------------------
	.section	.nv.compat,"",@"SHT_CUDA_COMPAT_INFO"
	.align	4
        /*0000*/ 	.byte	0x02, 0x09, 0x00, 0x00, 0x02, 0x02, 0x01, 0x00, 0x02, 0x05, 0x05, 0x00, 0x03, 0x07, 0x01, 0x01
        /*0010*/ 	.byte	0x02, 0x03, 0x00, 0x00, 0x02, 0x06, 0x01, 0x00, 0x04, 0x0b, 0x08, 0x00, 0x09, 0x00, 0x00, 0x00
        /*0020*/ 	.byte	0x00, 0x00, 0x00, 0x00


//--------------------- .nv.info._Z17gemm_tc_4x_kernelPKfS0_Pfiii --------------------------
	.section	.nv.info._Z17gemm_tc_4x_kernelPKfS0_Pfiii,"",@"SHT_CUDA_INFO"
	.sectionflags	@""
	.align	4


	//----- nvinfo : EIATTR_CUDA_API_VERSION
	.align		4
        /*0000*/ 	.byte	0x04, 0x37
        /*0002*/ 	.short	(.L_7 - .L_6)
.L_6:
        /*0004*/ 	.word	0x00000082


	//----- nvinfo : EIATTR_KPARAM_INFO
	.align		4
.L_7:
        /*0008*/ 	.byte	0x04, 0x17
        /*000a*/ 	.short	(.L_9 - .L_8)
.L_8:
        /*000c*/ 	.word	0x00000000
        /*0010*/ 	.short	0x0005
        /*0012*/ 	.short	0x0020
        /*0014*/ 	.byte	0x00, 0xf0, 0x11, 0x00


	//----- nvinfo : EIATTR_KPARAM_INFO
	.align		4
.L_9:
        /*0018*/ 	.byte	0x04, 0x17
        /*001a*/ 	.short	(.L_11 - .L_10)
.L_10:
        /*001c*/ 	.word	0x00000000
        /*0020*/ 	.short	0x0004
        /*0022*/ 	.short	0x001c
        /*0024*/ 	.byte	0x00, 0xf0, 0x11, 0x00


	//----- nvinfo : EIATTR_KPARAM_INFO
	.align		4
.L_11:
        /*0028*/ 	.byte	0x04, 0x17
        /*002a*/ 	.short	(.L_13 - .L_12)
.L_12:
        /*002c*/ 	.word	0x00000000
        /*0030*/ 	.short	0x0003
        /*0032*/ 	.short	0x0018
        /*0034*/ 	.byte	0x00, 0xf0, 0x11, 0x00


	//----- nvinfo : EIATTR_KPARAM_INFO
	.align		4
.L_13:
        /*0038*/ 	.byte	0x04, 0x17
        /*003a*/ 	.short	(.L_15 - .L_14)
.L_14:
        /*003c*/ 	.word	0x00000000
        /*0040*/ 	.short	0x0002
        /*0042*/ 	.short	0x0010
        /*0044*/ 	.byte	0x00, 0xf5, 0x21, 0x00


	//----- nvinfo : EIATTR_KPARAM_INFO
	.align		4
.L_15:
        /*0048*/ 	.byte	0x04, 0x17
        /*004a*/ 	.short	(.L_17 - .L_16)
.L_16:
        /*004c*/ 	.word	0x00000000
        /*0050*/ 	.short	0x0001
        /*0052*/ 	.short	0x0008
        /*0054*/ 	.byte	0x00, 0xf5, 0x21, 0x00


	//----- nvinfo : EIATTR_KPARAM_INFO
	.align		4
.L_17:
        /*0058*/ 	.byte	0x04, 0x17
        /*005a*/ 	.short	(.L_19 - .L_18)
.L_18:
        /*005c*/ 	.word	0x00000000
        /*0060*/ 	.short	0x0000
        /*0062*/ 	.short	0x0000
        /*0064*/ 	.byte	0x00, 0xf5, 0x21, 0x00


	//----- nvinfo : EIATTR_SPARSE_MMA_MASK
	.align		4
.L_19:
        /*0068*/ 	.byte	0x03, 0x50
        /*006a*/ 	.short	0x0000


	//----- nvinfo : EIATTR_WMMA_USED
	.align		4
        /*006c*/ 	.byte	0x01, 0x2b
	.zero		2


	//----- nvinfo : EIATTR_MAXREG_COUNT
	.align		4
        /*0070*/ 	.byte	0x03, 0x1b
        /*0072*/ 	.short	0x00ff


	//----- nvinfo : EIATTR_NUM_BARRIERS
	.align		4
        /*0074*/ 	.byte	0x02, 0x4c
        /*0076*/ 	.byte	0x01
	.zero		1


	//----- nvinfo : EIATTR_MERCURY_ISA_VERSION
	.align		4
        /*0078*/ 	.byte	0x03, 0x5f
        /*007a*/ 	.short	0x0101


	//----- nvinfo : EIATTR_VRC_CTA_INIT_COUNT
	.align		4
        /*007c*/ 	.byte	0x02, 0x4a
	.zero		1
	.zero		1


	//----- nvinfo : EIATTR_EXIT_INSTR_OFFSETS
	.align		4
        /*0080*/ 	.byte	0x04, 0x1c
        /*0082*/ 	.short	(.L_21 - .L_20)


	//   ....[0]....
.L_20:
        /*0084*/ 	.word	0x00001570


	//----- nvinfo : EIATTR_CBANK_PARAM_SIZE
	.align		4
.L_21:
        /*0088*/ 	.byte	0x03, 0x19
        /*008a*/ 	.short	0x0024


	//----- nvinfo : EIATTR_PARAM_CBANK
	.align		4
        /*008c*/ 	.byte	0x04, 0x0a
        /*008e*/ 	.short	(.L_23 - .L_22)
	.align		4
.L_22:
        /*0090*/ 	.word	index@(.nv.constant0._Z17gemm_tc_4x_kernelPKfS0_Pfiii)
        /*0094*/ 	.short	0x0380
        /*0096*/ 	.short	0x0024


	//----- nvinfo : EIATTR_SW_WAR
	.align		4
.L_23:
        /*0098*/ 	.byte	0x04, 0x36
        /*009a*/ 	.short	(.L_25 - .L_24)
.L_24:
        /*009c*/ 	.word	0x00000008
.L_25:


//--------------------- .nv.callgraph             --------------------------
	.section	.nv.callgraph,"",@"SHT_CUDA_CALLGRAPH"
	.align	4
	.sectionentsize	8
	.align		4
        /*0000*/ 	.word	0x00000000
	.align		4
        /*0004*/ 	.word	0xffffffff
	.align		4
        /*0008*/ 	.word	0x00000000
	.align		4
        /*000c*/ 	.word	0xfffffffe
	.align		4
        /*0010*/ 	.word	0x00000000
	.align		4
        /*0014*/ 	.word	0xfffffffd
	.align		4
        /*0018*/ 	.word	0x00000000
	.align		4
        /*001c*/ 	.word	0xfffffffc


//--------------------- .text._Z17gemm_tc_4x_kernelPKfS0_Pfiii --------------------------
	.section	.text._Z17gemm_tc_4x_kernelPKfS0_Pfiii,"ax",@progbits
	.align	128
        .global         _Z17gemm_tc_4x_kernelPKfS0_Pfiii
        .type           _Z17gemm_tc_4x_kernelPKfS0_Pfiii,@function
        .size           _Z17gemm_tc_4x_kernelPKfS0_Pfiii,(.L_x_7 - _Z17gemm_tc_4x_kernelPKfS0_Pfiii)
        .other          _Z17gemm_tc_4x_kernelPKfS0_Pfiii,@"STO_CUDA_ENTRY STV_DEFAULT"
_Z17gemm_tc_4x_kernelPKfS0_Pfiii:
.text._Z17gemm_tc_4x_kernelPKfS0_Pfiii:
[----:B------:R-:W-:Y:S01]  /*0000*/  LDC R1, c[0x0][0x37c] ;  /* 0x0000df00ff017b82 */ /* 0x000fe20000000800 */
[----:B------:R-:W0:Y:S01]  /*0010*/  S2R R59, SR_TID.Y ;  /* 0x00000000003b7919 */ /* 0x000e220000002200 */
[----:B------:R-:W1:Y:S01]  /*0020*/  LDCU UR10, c[0x0][0x3a0] ;  /* 0x00007400ff0a77ac */ /* 0x000e620008000800 */
[----:B------:R-:W-:Y:S02]  /*0030*/  CS2R R22, SRZ ;  /* 0x0000000000167805 */ /* 0x000fe4000001ff00 */
[----:B------:R-:W-:Y:S01]  /*0040*/  CS2R R20, SRZ ;  /* 0x0000000000147805 */ /* 0x000fe2000001ff00 */
[----:B------:R-:W0:Y:S01]  /*0050*/  S2R R2, SR_TID.Z ;  /* 0x0000000000027919 */ /* 0x000e220000002300 */
[----:B------:R-:W2:Y:S01]  /*0060*/  LDCU UR4, c[0x0][0x360] ;  /* 0x00006c00ff0477ac */ /* 0x000ea20008000800 */
[----:B------:R-:W-:Y:S02]  /*0070*/  CS2R R10, SRZ ;  /* 0x00000000000a7805 */ /* 0x000fe4000001ff00 */
[----:B------:R-:W-:Y:S01]  /*0080*/  CS2R R8, SRZ ;  /* 0x0000000000087805 */ /* 0x000fe2000001ff00 */
[----:B------:R-:W2:Y:S01]  /*0090*/  S2R R0, SR_TID.X ;  /* 0x0000000000007919 */ /* 0x000ea20000002100 */
[----:B------:R-:W0:Y:S01]  /*00a0*/  LDCU UR5, c[0x0][0x364] ;  /* 0x00006c80ff0577ac */ /* 0x000e220008000800 */
[----:B------:R-:W-:-:S02]  /*00b0*/  CS2R R14, SRZ ;  /* 0x00000000000e7805 */ /* 0x000fc4000001ff00 */
[----:B------:R-:W-:Y:S02]  /*00c0*/  CS2R R12, SRZ ;  /* 0x00000000000c7805 */ /* 0x000fe4000001ff00 */
[----:B------:R-:W-:Y:S02]  /*00d0*/  CS2R R18, SRZ ;  /* 0x0000000000127805 */ /* 0x000fe4000001ff00 */
[----:B------:R-:W-:Y:S02]  /*00e0*/  CS2R R16, SRZ ;  /* 0x0000000000107805 */ /* 0x000fe4000001ff00 */
[----:B------:R-:W-:Y:S02]  /*00f0*/  CS2R R26, SRZ ;  /* 0x00000000001a7805 */ /* 0x000fe4000001ff00 */
[----:B------:R-:W-:Y:S02]  /*0100*/  CS2R R24, SRZ ;  /* 0x0000000000187805 */ /* 0x000fe4000001ff00 */
[----:B------:R-:W-:-:S02]  /*0110*/  CS2R R30, SRZ ;  /* 0x00000000001e7805 */ /* 0x000fc4000001ff00 */
[----:B------:R-:W-:Y:S02]  /*0120*/  CS2R R28, SRZ ;  /* 0x00000000001c7805 */ /* 0x000fe4000001ff00 */
[----:B------:R-:W-:Y:S01]  /*0130*/  CS2R R34, SRZ ;  /* 0x0000000000227805 */ /* 0x000fe2000001ff00 */
[----:B-1----:R-:W-:Y:S01]  /*0140*/  UISETP.GE.AND UP0, UPT, UR10, 0x1, UPT ;  /* 0x000000010a00788c */ /* 0x002fe2000bf06270 */
[----:B------:R-:W-:Y:S02]  /*0150*/  CS2R R32, SRZ ;  /* 0x0000000000207805 */ /* 0x000fe4000001ff00 */
[----:B------:R-:W-:Y:S02]  /*0160*/  CS2R R38, SRZ ;  /* 0x0000000000267805 */ /* 0x000fe4000001ff00 */
[----:B------:R-:W-:Y:S01]  /*0170*/  CS2R R36, SRZ ;  /* 0x0000000000247805 */ /* 0x000fe2000001ff00 */
[----:B------:R-:W1:Y:S01]  /*0180*/  LDCU.64 UR12, c[0x0][0x358] ;  /* 0x00006b00ff0c77ac */ /* 0x000e620008000a00 */
[----:B0-----:R-:W-:-:S04]  /*0190*/  IMAD R59, R2, UR5, R59 ;  /* 0x00000005023b7c24 */ /* 0x001fc8000f8e023b */
[----:B--2---:R-:W-:Y:S01]  /*01a0*/  IMAD R59, R59, UR4, R0 ;  /* 0x000000043b3b7c24 */ /* 0x004fe2000f8e0200 */
[----:B------:R-:W-:Y:S06]  /*01b0*/  BRA.U !UP0, `(.L_x_0) ;  /* 0x0000001108287547 */ /* 0x000fec000b800000 */
[----:B------:R-:W0:Y:S01]  /*01c0*/  LDCU UR6, c[0x0][0x368] ;  /* 0x00006d00ff0677ac */ /* 0x000e220008000800 */
[----:B------:R-:W2:Y:S01]  /*01d0*/  S2R R7, SR_CTAID.Y ;  /* 0x0000000000077919 */ /* 0x000ea20000002600 */
[----:B------:R-:W3:Y:S01]  /*01e0*/  S2UR UR9, SR_CgaCtaId ;  /* 0x00000000000979c3 */ /* 0x000ee20000008800 */
[C---:B------:R-:W-:Y:S01]  /*01f0*/  IMAD.SHL.U32 R4, R59.reuse, 0x4, RZ ;  /* 0x000000043b047824 */ /* 0x040fe200078e00ff */
[----:B------:R-:W-:Y:S01]  /*0200*/  UIMAD UR4, UR4, UR5, URZ ;  /* 0x00000005040472a4 */ /* 0x000fe2000f8e02ff */
[----:B------:R-:W4:Y:S01]  /*0210*/  S2R R41, SR_CTAID.X ;  /* 0x0000000000297919 */ /* 0x000f220000002500 */
[----:B------:R-:W-:Y:S01]  /*0220*/  SHF.L.U32 R3, R59, 0x1, RZ ;  /* 0x000000013b037819 */ /* 0x000fe200000006ff */
[----:B------:R-:W-:Y:S01]  /*0230*/  IMAD.MOV.U32 R23, RZ, RZ, RZ ;  /* 0x000000ffff177224 */ /* 0x000fe200078e00ff */
[----:B------:R-:W-:Y:S02]  /*0240*/  LOP3.LUT R6, R4, 0x7c, RZ, 0xc0, !PT ;  /* 0x0000007c04067812 */ /* 0x000fe400078ec0ff */
[----:B------:R-:W-:-:S02]  /*0250*/  SHF.R.U32.HI R5, RZ, 0x3, R59 ;  /* 0x00000003ff057819 */ /* 0x000fc4000001163b */
[----:B------:R-:W-:Y:S01]  /*0260*/  LOP3.LUT R3, R3, 0x3e, RZ, 0xc0, !PT ;  /* 0x0000003e03037812 */ /* 0x000fe200078ec0ff */
[----:B0-----:R-:W-:-:S04]  /*0270*/  UIMAD UR6, UR4, UR6, URZ ;  /* 0x00000006040672a4 */ /* 0x001fc8000f8e02ff */
[----:B------:R-:W-:-:S04]  /*0280*/  UIADD3 UR4, UPT, UPT, UR6, 0x1f, URZ ;  /* 0x0000001f06047890 */ /* 0x000fc8000fffe0ff */
[----:B------:R-:W-:-:S03]  /*0290*/  USHF.R.U32.HI UR7, URZ, 0x5, UR4 ;  /* 0x00000005ff077899 */ /* 0x000fc60008011604 */
[----:B------:R-:W-:Y:S01]  /*02a0*/  UMOV UR4, URZ ;  /* 0x000000ff00047c82 */ /* 0x000fe20008000000 */
[----:B------:R-:W-:Y:S02]  /*02b0*/  UIADD3 UR8, UPT, UPT, URZ, -UR7, URZ ;  /* 0x80000007ff087290 */ /* 0x000fe4000fffe0ff */
[----:B------:R-:W-:Y:S02]  /*02c0*/  UISETP.NE.U32.AND UP2, UPT, UR7, URZ, UPT ;  /* 0x000000ff0700728c */ /* 0x000fe4000bf45070 */
[----:B------:R-:W-:Y:S01]  /*02d0*/  IMAD.U32 R43, RZ, RZ, UR7 ;  /* 0x00000007ff2b7e24 */ /* 0x000fe2000f8e00ff */
[----:B------:R-:W-:Y:S02]  /*02e0*/  UIMAD UR14, UR7, UR10, URZ ;  /* 0x0000000a070e72a4 */ /* 0x000fe4000f8e02ff */
[----:B------:R-:W0:Y:S01]  /*02f0*/  I2F.U32.RP R0, UR7 ;  /* 0x0000000700007d06 */ /* 0x000e220008209000 */
[----:B------:R-:W-:-:S07]  /*0300*/  IMAD R58, R43, 0x1b0, R6 ;  /* 0x000001b02b3a7824 */ /* 0x000fce00078e0206 */
[----:B0-----:R-:W0:Y:S02]  /*0310*/  MUFU.RCP R0, R0 ;  /* 0x0000000000007308 */ /* 0x001e240000001000 */
[----:B0-----:R-:W-:-:S06]  /*0320*/  VIADD R2, R0, 0xffffffe ;  /* 0x0ffffffe00027836 */ /* 0x001fcc0000000000 */
[----:B------:R-:W0:Y:S02]  /*0330*/  F2I.FTZ.U32.TRUNC.NTZ R2, R2 ;  /* 0x0000000200027305 */ /* 0x000e24000021f000 */
[----:B0-----:R-:W-:Y:S02]  /*0340*/  R2UR UR5, R2 ;  /* 0x00000000020572ca */ /* 0x001fe400000e0000 */
[----:B------:R-:W-:-:S04]  /*0350*/  SHF.R.U32.HI R2, RZ, 0x5, R59 ;  /* 0x00000005ff027819 */ /* 0x000fc8000001163b */
[----:B--2---:R-:W-:Y:S01]  /*0360*/  LEA R60, R7, R2, 0x7 ;  /* 0x00000002073c7211 */ /* 0x004fe200078e38ff */
[----:B------:R-:W-:-:S04]  /*0370*/  VIADD R0, R2, UR7 ;  /* 0x0000000702007c36 */ /* 0x000fc80008000000 */
[--C-:B------:R-:W-:Y:S02]  /*0380*/  IMAD R40, R7, 0x80, R0.reuse ;  /* 0x0000008007287824 */ /* 0x100fe400078e0200 */
[----:B------:R-:W-:Y:S01]  /*0390*/  UIMAD UR8, UR8, UR5, URZ ;  /* 0x00000005080872a4 */ /* 0x000fe2000f8e02ff */
[----:B------:R-:W-:Y:S02]  /*03a0*/  IMAD.SHL.U32 R7, R2, 0x10, RZ ;  /* 0x0000001002077824 */ /* 0x000fe400078e00ff */
[C---:B----4-:R-:W-:Y:S01]  /*03b0*/  IMAD R52, R41.reuse, 0x80, R0 ;  /* 0x0000008029347824 */ /* 0x050fe200078e0200 */
[----:B------:R-:W-:Y:S01]  /*03c0*/  UIMAD.WIDE.U32 UR4, UR5, UR8, UR4 ;  /* 0x00000008050472a5 */ /* 0x000fe2000f8e0004 */
[----:B------:R-:W-:Y:S02]  /*03d0*/  LEA R0, R41, R2, 0x7 ;  /* 0x0000000229007211 */ /* 0x000fe400078e38ff */
[----:B------:R-:W-:Y:S01]  /*03e0*/  MOV R41, UR7 ;  /* 0x0000000700297c02 */ /* 0x000fe20008000f00 */
[----:B------:R-:W-:Y:S01]  /*03f0*/  UIMAD.WIDE.U32 UR4, UR5, 0x7f, URZ ;  /* 0x0000007f050478a5 */ /* 0x000fe2000f8e00ff */
[----:B------:R-:W-:Y:S01]  /*0400*/  LOP3.LUT R4, R7, 0x30, RZ, 0xc0, !PT ;  /* 0x0000003007047812 */ /* 0x000fe200078ec0ff */
[----:B------:R-:W-:Y:S01]  /*0410*/  IMAD.U32 R7, RZ, RZ, UR7 ;  /* 0x00000007ff077e24 */ /* 0x000fe2000f8e00ff */
[----:B------:R-:W-:Y:S01]  /*0420*/  LOP3.LUT R2, R5, 0x1ffffff0, RZ, 0xc0, !PT ;  /* 0x1ffffff005027812 */ /* 0x000fe200078ec0ff */
[----:B------:R-:W-:Y:S01]  /*0430*/  UIADD3 UR8, UPT, UPT, -UR5, URZ, URZ ;  /* 0x000000ff05087290 */ /* 0x000fe2000fffe1ff */
[----:B------:R-:W-:-:S02]  /*0440*/  IMAD R56, R41, 0x120, R6 ;  /* 0x0000012029387824 */ /* 0x000fc400078e0206 */
[----:B------:R-:W-:Y:S01]  /*0450*/  UMOV UR4, 0x400 ;  /* 0x0000040000047882 */ /* 0x000fe20000000000 */
[----:B------:R-:W-:Y:S01]  /*0460*/  UIMAD UR8, UR7, UR8, 0x7f ;  /* 0x0000007f070874a4 */ /* 0x000fe2000f8e0208 */
[----:B------:R-:W-:Y:S01]  /*0470*/  IMAD R54, R7, 0x90, R6 ;  /* 0x0000009007367824 */ /* 0x000fe200078e0206 */
[----:B---3--:R-:W-:Y:S01]  /*0480*/  ULEA UR11, UR9, UR4, 0x18 ;  /* 0x00000004090b7291 */ /* 0x008fe2000f8ec0ff */
[--C-:B------:R-:W-:Y:S01]  /*0490*/  IMAD R7, R40, UR10, R3.reuse ;  /* 0x0000000a28077c24 */ /* 0x100fe2000f8e0203 */
[----:B------:R-:W-:Y:S01]  /*04a0*/  UISETP.GE.U32.AND UP0, UPT, UR8, UR7, UPT ;  /* 0x000000070800728c */ /* 0x000fe2000bf06070 */
[----:B------:R-:W-:Y:S01]  /*04b0*/  IMAD R52, R52, UR10, R3 ;  /* 0x0000000a34347c24 */ /* 0x000fe2000f8e0203 */
[----:B------:R-:W-:Y:S02]  /*04c0*/  UIADD3 UR4, UPT, UPT, UR4, 0x4800, URZ ;  /* 0x0000480004047890 */ /* 0x000fe4000fffe0ff */
[----:B------:R-:W-:Y:S02]  /*04d0*/  VIADD R5, R6, UR11 ;  /* 0x0000000b06057c36 */ /* 0x000fe40008000000 */
[----:B------:R-:W-:-:S05]  /*04e0*/  ULEA UR4, UR9, UR4, 0x18 ;  /* 0x0000000409047291 */ /* 0x000fca000f8ec0ff */
[----:B------:R-:W-:Y:S01]  /*04f0*/  @UP0 UIADD3 UR8, UPT, UPT, -UR7, UR8, URZ ;  /* 0x0000000807080290 */ /* 0x000fe2000fffe1ff */
[----:B------:R-:W-:Y:S01]  /*0500*/  VIADD R53, R54, UR4 ;  /* 0x0000000436357c36 */ /* 0x000fe20008000000 */
[----:B------:R-:W-:Y:S01]  /*0510*/  @UP0 UIADD3 UR5, UPT, UPT, UR5, 0x1, URZ ;  /* 0x0000000105050890 */ /* 0x000fe2000fffe0ff */
[----:B------:R-:W-:Y:S01]  /*0520*/  IADD3 R55, PT, PT, R56, UR4, RZ ;  /* 0x0000000438377c10 */ /* 0x000fe2000fffe0ff */
[----:B------:R-:W-:Y:S01]  /*0530*/  UISETP.GE.U32.AND UP1, UPT, UR8, UR7, UPT ;  /* 0x000000070800728c */ /* 0x000fe2000bf26070 */
[C---:B------:R-:W-:Y:S01]  /*0540*/  VIADD R57, R58.reuse, UR4 ;  /* 0x000000043a397c36 */ /* 0x040fe20008000000 */
[----:B------:R-:W-:Y:S01]  /*0550*/  IADD3 R58, PT, PT, R58, UR11, RZ ;  /* 0x0000000b3a3a7c10 */ /* 0x000fe2000fffe0ff */
[----:B------:R-:W-:Y:S01]  /*0560*/  VIADD R54, R54, UR11 ;  /* 0x0000000b36367c36 */ /* 0x000fe20008000000 */
[----:B------:R-:W-:Y:S01]  /*0570*/  IADD3 R6, PT, PT, R6, UR4, RZ ;  /* 0x0000000406067c10 */ /* 0x000fe2000fffe0ff */
[----:B------:R-:W-:Y:S01]  /*0580*/  VIADD R56, R56, UR11 ;  /* 0x0000000b38387c36 */ /* 0x000fe20008000000 */
[----:B------:R-:W-:-:S05]  /*0590*/  UMOV UR4, URZ ;  /* 0x000000ff00047c82 */ /* 0x000fca0008000000 */
[----:B------:R-:W-:Y:S02]  /*05a0*/  @UP1 UIADD3 UR5, UPT, UPT, UR5, 0x1, URZ ;  /* 0x0000000105051890 */ /* 0x000fe4000fffe0ff */
[----:B------:R-:W-:-:S04]  /*05b0*/  @!UP2 ULOP3.LUT UR5, URZ, UR7, URZ, 0x33, !UPT ;  /* 0x00000007ff05a292 */ /* 0x000fc8000f8e33ff */
[----:B------:R-:W-:-:S04]  /*05c0*/  UIADD3 UR5, UPT, UPT, UR5, 0x1, URZ ;  /* 0x0000000105057890 */ /* 0x000fc8000fffe0ff */
[----:B------:R-:W-:Y:S02]  /*05d0*/  ULOP3.LUT UR9, UR5, 0xfc, URZ, 0xc0, !UPT ;  /* 0x000000fc05097892 */ /* 0x000fe4000f8ec0ff */
[----:B------:R-:W-:Y:S02]  /*05e0*/  ULOP3.LUT UR8, UR5, 0x3, URZ, 0xc0, !UPT ;  /* 0x0000000305087892 */ /* 0x000fe4000f8ec0ff */
[----:B------:R-:W-:-:S12]  /*05f0*/  UIADD3 UR10, UPT, UPT, -UR9, URZ, URZ ;  /* 0x000000ff090a7290 */ /* 0x000fd8000fffe1ff */
.L_x_5:
[----:B------:R-:W-:Y:S02]  /*0600*/  UISETP.GT.U32.AND UP0, UPT, UR6, 0x540, UPT ;  /* 0x000005400600788c */ /* 0x000fe4000bf04070 */
[----:B------:R-:W-:Y:S01]  /*0610*/  UISETP.NE.AND UP1, UPT, UR8, URZ, UPT ;  /* 0x000000ff0800728c */ /* 0x000fe2000bf25270 */
[----:B------:R-:W-:-:S06]  /*0620*/  UMOV UR5, URZ ;  /* 0x000000ff00057c82 */ /* 0x000fcc0008000000 */
[----:B------:R-:W-:Y:S05]  /*0630*/  BRA.U UP0, `(.L_x_1) ;  /* 0x0000000500647547 */ /* 0x000fea000b800000 */
[----:B------:R-:W0:Y:S01]  /*0640*/  LDCU UR5, c[0x0][0x3a0] ;  /* 0x00007400ff0577ac */ /* 0x000e220008000800 */
[----:B------:R-:W-:Y:S01]  /*0650*/  IMAD.U32 R43, RZ, RZ, UR7 ;  /* 0x00000007ff2b7e24 */ /* 0x000fe2000f8e00ff */
[----:B------:R-:W-:Y:S01]  /*0660*/  MOV R45, UR7 ;  /* 0x00000007002d7c02 */ /* 0x000fe20008000f00 */
[----:B------:R-:W-:Y:S01]  /*0670*/  IMAD.U32 R41, RZ, RZ, UR7 ;  /* 0x00000007ff297e24 */ /* 0x000fe2000f8e00ff */
[----:B------:R-:W-:Y:S01]  /*0680*/  SHF.R.U32.HI R65, RZ, 0x5, R59 ;  /* 0x00000005ff417819 */ /* 0x000fe2000001163b */
[----:B------:R-:W-:Y:S01]  /*0690*/  IMAD.U32 R47, RZ, RZ, UR7 ;  /* 0x00000007ff2f7e24 */ /* 0x000fe2000f8e00ff */
[----:B------:R-:W-:Y:S01]  /*06a0*/  IADD3 R50, PT, PT, R52, UR4, RZ ;  /* 0x0000000434327c10 */ /* 0x000fe2000fffe0ff */
[--C-:B------:R-:W-:Y:S01]  /*06b0*/  IMAD R42, R43, 0x3, R60.reuse ;  /* 0x000000032b2a7824 */ /* 0x100fe200078e023c */
[----:B------:R-:W-:Y:S01]  /*06c0*/  UMOV UR9, UR10 ;  /* 0x0000000a00097c82 */ /* 0x000fe20008000000 */
[----:B------:R-:W-:Y:S02]  /*06d0*/  IMAD R40, R41, 0x2, R60 ;  /* 0x0000000229287824 */ /* 0x000fe400078e023c */
[----:B------:R-:W-:-:S02]  /*06e0*/  IMAD R44, R45, 0x2, R0 ;  /* 0x000000022d2c7824 */ /* 0x000fc400078e0200 */
[----:B------:R-:W-:Y:S02]  /*06f0*/  IMAD R46, R47, 0x3, R0 ;  /* 0x000000032f2e7824 */ /* 0x000fe400078e0200 */
[----:B------:R-:W-:Y:S02]  /*0700*/  VIADD R64, R7, UR4 ;  /* 0x0000000407407c36 */ /* 0x000fe40008000000 */
[----:B------:R-:W-:Y:S02]  /*0710*/  IMAD R65, R65, 0x90, RZ ;  /* 0x0000009041417824 */ /* 0x000fe400078e02ff */
[--C-:B0-----:R-:W-:Y:S02]  /*0720*/  IMAD R49, R60, UR5, R3.reuse ;  /* 0x000000053c317c24 */ /* 0x101fe4000f8e0203 */
[--C-:B------:R-:W-:Y:S02]  /*0730*/  IMAD R42, R42, UR5, R3.reuse ;  /* 0x000000052a2a7c24 */ /* 0x100fe4000f8e0203 */
[--C-:B------:R-:W-:Y:S01]  /*0740*/  IMAD R48, R0, UR5, R3.reuse ;  /* 0x0000000500307c24 */ /* 0x100fe2000f8e0203 */
[----:B------:R-:W-:Y:S01]  /*0750*/  IADD3 R49, PT, PT, R49, UR4, RZ ;  /* 0x0000000431317c10 */ /* 0x000fe2000fffe0ff */
[--C-:B------:R-:W-:Y:S01]  /*0760*/  IMAD R40, R40, UR5, R3.reuse ;  /* 0x0000000528287c24 */ /* 0x100fe2000f8e0203 */
[----:B------:R-:W-:Y:S01]  /*0770*/  IADD3 R62, PT, PT, R42, UR4, RZ ;  /* 0x000000042a3e7c10 */ /* 0x000fe2000fffe0ff */
[----:B------:R-:W-:-:S02]  /*0780*/  IMAD R44, R44, UR5, R3 ;  /* 0x000000052c2c7c24 */ /* 0x000fc4000f8e0203 */
[----:B------:R-:W-:Y:S01]  /*0790*/  IMAD R46, R46, UR5, R3 ;  /* 0x000000052e2e7c24 */ /* 0x000fe2000f8e0203 */
[----:B------:R-:W-:Y:S01]  /*07a0*/  UMOV UR5, URZ ;  /* 0x000000ff00057c82 */ /* 0x000fe20008000000 */
[----:B------:R-:W-:Y:S02]  /*07b0*/  VIADD R48, R48, UR4 ;  /* 0x0000000430307c36 */ /* 0x000fe40008000000 */
[----:B------:R-:W-:Y:S02]  /*07c0*/  VIADD R63, R40, UR4 ;  /* 0x00000004283f7c36 */ /* 0x000fe40008000000 */
[----:B------:R-:W-:Y:S02]  /*07d0*/  VIADD R51, R44, UR4 ;  /* 0x000000042c337c36 */ /* 0x000fe40008000000 */
[----:B------:R-:W-:-:S07]  /*07e0*/  VIADD R61, R46, UR4 ;  /* 0x000000042e3d7c36 */ /* 0x000fce0008000000 */
.L_x_2:
[----:B------:R-:W0:Y:S08]  /*07f0*/  LDC.64 R44, c[0x0][0x380] ;  /* 0x0000e000ff2c7b82 */ /* 0x000e300000000a00 */
[----:B------:R-:W2:Y:S01]  /*0800*/  LDC.64 R46, c[0x0][0x388] ;  /* 0x0000e200ff2e7b82 */ /* 0x000ea20000000a00 */
[----:B0-----:R-:W-:-:S05]  /*0810*/  IMAD.WIDE.U32 R66, R49, 0x4, R44 ;  /* 0x0000000431427825 */ /* 0x001fca00078e002c */
[----:B-1----:R0:W3:Y:S01]  /*0820*/  LDG.E.64 R40, desc[UR12][R66.64] ;  /* 0x0000000c42287981 */ /* 0x0020e2000c1e1b00 */
[----:B--2---:R-:W-:-:S05]  /*0830*/  IMAD.WIDE.U32 R68, R48, 0x4, R46 ;  /* 0x0000000430447825 */ /* 0x004fca00078e002e */
[----:B------:R1:W2:Y:S01]  /*0840*/  LDG.E.64 R42, desc[UR12][R68.64] ;  /* 0x0000000c442a7981 */ /* 0x0002a2000c1e1b00 */
[----:B0-----:R-:W-:Y:S01]  /*0850*/  IMAD.WIDE.U32 R66, R64, 0x4, R44 ;  /* 0x0000000440427825 */ /* 0x001fe200078e002c */
[----:B-1----:R-:W-:Y:S02]  /*0860*/  IADD3 R69, PT, PT, R5, R65, RZ ;  /* 0x0000004105457210 */ /* 0x002fe40007ffe0ff */
[----:B---3--:R-:W-:Y:S01]  /*0870*/  F2FP.F16.F32.PACK_AB R40, R41, R40 ;  /* 0x000000282928723e */ /* 0x008fe200000000ff */
[----:B------:R-:W-:-:S04]  /*0880*/  IMAD.IADD R41, R6, 0x1, R65 ;  /* 0x0000000106297824 */ /* 0x000fc800078e0241 */
[----:B------:R-:W-:Y:S01]  /*0890*/  STS [R69], R40 ;  /* 0x0000002845007388 */ /* 0x000fe20000000800 */
[----:B--2---:R-:W-:-:S05]  /*08a0*/  F2FP.F16.F32.PACK_AB R42, R43, R42 ;  /* 0x0000002a2b2a723e */ /* 0x004fca00000000ff */
[----:B------:R0:W-:Y:S04]  /*08b0*/  STS [R41], R42 ;  /* 0x0000002a29007388 */ /* 0x0001e80000000800 */
[----:B0-----:R0:W2:Y:S02]  /*08c0*/  LDG.E.64 R40, desc[UR12][R66.64] ;  /* 0x0000000c42287981 */ /* 0x0010a4000c1e1b00 */
[----:B0-----:R-:W-:-:S05]  /*08d0*/  IMAD.WIDE.U32 R66, R50, 0x4, R46 ;  /* 0x0000000432427825 */ /* 0x001fca00078e002e */
[----:B------:R0:W3:Y:S02]  /*08e0*/  LDG.E.64 R42, desc[UR12][R66.64] ;  /* 0x0000000c422a7981 */ /* 0x0000e4000c1e1b00 */
[----:B0-----:R-:W-:Y:S01]  /*08f0*/  IMAD.IADD R67, R54, 0x1, R65 ;  /* 0x0000000136437824 */ /* 0x001fe200078e0241 */
[----:B--2---:R-:W-:Y:S01]  /*0900*/  F2FP.F16.F32.PACK_AB R68, R41, R40 ;  /* 0x000000282944723e */ /* 0x004fe200000000ff */
[----:B------:R-:W-:-:S04]  /*0910*/  IMAD.WIDE.U32 R40, R63, 0x4, R44 ;  /* 0x000000043f287825 */ /* 0x000fc800078e002c */
[----:B------:R-:W-:Y:S01]  /*0920*/  IMAD.WIDE.U32 R44, R62, 0x4, R44 ;  /* 0x000000043e2c7825 */ /* 0x000fe200078e002c */
[----:B------:R0:W-:Y:S04]  /*0930*/  STS [R67], R68 ;  /* 0x0000004443007388 */ /* 0x0001e80000000800 */
[----:B------:R-:W2:Y:S04]  /*0940*/  LDG.E.64 R40, desc[UR12][R40.64] ;  /* 0x0000000c28287981 */ /* 0x000ea8000c1e1b00 */
[----:B------:R-:W4:Y:S01]  /*0950*/  LDG.E.64 R44, desc[UR12][R44.64] ;  /* 0x0000000c2c2c7981 */ /* 0x000f22000c1e1b00 */
[----:B---3--:R-:W-:Y:S01]  /*0960*/  F2FP.F16.F32.PACK_AB R69, R43, R42 ;  /* 0x0000002a2b45723e */ /* 0x008fe200000000ff */
[----:B------:R-:W-:Y:S01]  /*0970*/  IMAD.WIDE.U32 R42, R51, 0x4, R46 ;  /* 0x00000004332a7825 */ /* 0x000fe200078e002e */
[----:B0-----:R-:W-:-:S03]  /*0980*/  IADD3 R68, PT, PT, R53, R65, RZ ;  /* 0x0000004135447210 */ /* 0x001fc60007ffe0ff */
[----:B------:R-:W-:Y:S02]  /*0990*/  IMAD.WIDE.U32 R46, R61, 0x4, R46 ;  /* 0x000000043d2e7825 */ /* 0x000fe400078e002e */
[----:B------:R-:W3:Y:S04]  /*09a0*/  LDG.E.64 R42, desc[UR12][R42.64] ;  /* 0x0000000c2a2a7981 */ /* 0x000ee8000c1e1b00 */
[----:B------:R-:W5:Y:S04]  /*09b0*/  LDG.E.64 R46, desc[UR12][R46.64] ;  /* 0x0000000c2e2e7981 */ /* 0x000f68000c1e1b00 */
[----:B------:R-:W-:Y:S01]  /*09c0*/  STS [R68], R69 ;  /* 0x0000004544007388 */ /* 0x000fe20000000800 */
[----:B------:R-:W-:-:S04]  /*09d0*/  UIADD3 UR9, UPT, UPT, UR9, 0x4, URZ ;  /* 0x0000000409097890 */ /* 0x000fc8000fffe0ff */
[----:B------:R-:W-:Y:S02]  /*09e0*/  UISETP.NE.AND UP0, UPT, UR9, URZ, UPT ;  /* 0x000000ff0900728c */ /* 0x000fe4000bf05270 */
[----:B------:R-:W-:Y:S01]  /*09f0*/  ULEA UR5, UR7, UR5, 0x2 ;  /* 0x0000000507057291 */ /* 0x000fe2000f8e10ff */
[----:B--2---:R-:W-:Y:S01]  /*0a00*/  F2FP.F16.F32.PACK_AB R66, R41, R40 ;  /* 0x000000282942723e */ /* 0x004fe200000000ff */
[--C-:B------:R-:W-:Y:S02]  /*0a10*/  IMAD.IADD R41, R56, 0x1, R65.reuse ;  /* 0x0000000138297824 */ /* 0x100fe400078e0241 */
[----:B------:R-:W-:-:S03]  /*0a20*/  IMAD.IADD R40, R55, 0x1, R65 ;  /* 0x0000000137287824 */ /* 0x000fc600078e0241 */
[----:B------:R0:W-:Y:S01]  /*0a30*/  STS [R41], R66 ;  /* 0x0000004229007388 */ /* 0x0001e20000000800 */
[----:B---3--:R-:W-:Y:S02]  /*0a40*/  F2FP.F16.F32.PACK_AB R67, R43, R42 ;  /* 0x0000002a2b43723e */ /* 0x008fe400000000ff */
[----:B----4-:R-:W-:Y:S01]  /*0a50*/  F2FP.F16.F32.PACK_AB R42, R45, R44 ;  /* 0x0000002c2d2a723e */ /* 0x010fe200000000ff */
[----:B------:R-:W-:Y:S01]  /*0a60*/  IMAD.IADD R45, R57, 0x1, R65 ;  /* 0x00000001392d7824 */ /* 0x000fe200078e0241 */
[----:B------:R-:W-:Y:S02]  /*0a70*/  IADD3 R43, PT, PT, R58, R65, RZ ;  /* 0x000000413a2b7210 */ /* 0x000fe40007ffe0ff */
[----:B-----5:R-:W-:Y:S01]  /*0a80*/  F2FP.F16.F32.PACK_AB R46, R47, R46 ;  /* 0x0000002e2f2e723e */ /* 0x020fe200000000ff */
[----:B------:R-:W-:Y:S04]  /*0a90*/  STS [R40], R67 ;  /* 0x0000004328007388 */ /* 0x000fe80000000800 */
[----:B------:R1:W-:Y:S04]  /*0aa0*/  STS [R43], R42 ;  /* 0x0000002a2b007388 */ /* 0x0003e80000000800 */
[----:B------:R2:W-:Y:S01]  /*0ab0*/  STS [R45], R46 ;  /* 0x0000002e2d007388 */ /* 0x0005e20000000800 */
[----:B------:R-:W-:Y:S01]  /*0ac0*/  IMAD.U32 R44, RZ, RZ, UR7 ;  /* 0x00000007ff2c7e24 */ /* 0x000fe2000f8e00ff */
[----:B0-----:R-:W-:Y:S01]  /*0ad0*/  MOV R41, UR14 ;  /* 0x0000000e00297c02 */ /* 0x001fe20008000f00 */
[----:B------:R-:W-:-:S02]  /*0ae0*/  IMAD.U32 R47, RZ, RZ, UR14 ;  /* 0x0000000eff2f7e24 */ /* 0x000fc4000f8e00ff */
[----:B------:R-:W-:Y:S01]  /*0af0*/  IMAD R65, R44, 0x240, R65 ;  /* 0x000002402c417824 */ /* 0x000fe200078e0241 */
[----:B-1----:R-:W-:Y:S01]  /*0b00*/  MOV R42, UR14 ;  /* 0x0000000e002a7c02 */ /* 0x002fe20008000f00 */
[----:B------:R-:W-:Y:S02]  /*0b10*/  IMAD.U32 R44, RZ, RZ, UR14 ;  /* 0x0000000eff2c7e24 */ /* 0x000fe4000f8e00ff */
[----:B------:R-:W-:Y:S02]  /*0b20*/  IMAD.U32 R40, RZ, RZ, UR14 ;  /* 0x0000000eff287e24 */ /* 0x000fe4000f8e00ff */
[----:B------:R-:W-:Y:S01]  /*0b30*/  IMAD.U32 R43, RZ, RZ, UR14 ;  /* 0x0000000eff2b7e24 */ /* 0x000fe2000f8e00ff */
[----:B------:R-:W-:Y:S01]  /*0b40*/  LEA R64, R41, R64, 0x2 ;  /* 0x0000004029407211 */ /* 0x000fe200078e10ff */
[----:B------:R-:W-:Y:S01]  /*0b50*/  IMAD R63, R44, 0x4, R63 ;  /* 0x000000042c3f7824 */ /* 0x000fe200078e023f */
[----:B------:R-:W-:Y:S01]  /*0b60*/  LEA R62, R47, R62, 0x2 ;  /* 0x0000003e2f3e7211 */ /* 0x000fe200078e10ff */
[C---:B------:R-:W-:Y:S01]  /*0b70*/  IMAD R49, R40.reuse, 0x4, R49 ;  /* 0x0000000428317824 */ /* 0x040fe200078e0231 */
[----:B------:R-:W-:Y:S01]  /*0b80*/  LEA R50, R41, R50, 0x2 ;  /* 0x0000003229327211 */ /* 0x000fe200078e10ff */
[----:B------:R-:W-:Y:S01]  /*0b90*/  IMAD R51, R40, 0x4, R51 ;  /* 0x0000000428337824 */ /* 0x000fe200078e0233 */
[----:B------:R-:W-:Y:S01]  /*0ba0*/  LEA R61, R42, R61, 0x2 ;  /* 0x0000003d2a3d7211 */ /* 0x000fe200078e10ff */
[----:B------:R-:W-:Y:S01]  /*0bb0*/  IMAD R48, R43, 0x4, R48 ;  /* 0x000000042b307824 */ /* 0x000fe200078e0230 */
[----:B--2---:R-:W-:Y:S06]  /*0bc0*/  BRA.U UP0, `(.L_x_2) ;  /* 0xfffffffd00087547 */ /* 0x004fec000b83ffff */
.L_x_1:
[----:B------:R-:W-:Y:S05]  /*0bd0*/  BRA.U !UP1, `(.L_x_3) ;  /* 0x0000000109d87547 */ /* 0x000fea000b800000 */
[----:B------:R-:W0:Y:S01]  /*0be0*/  LDC.64 R44, c[0x0][0x380] ;  /* 0x0000e000ff2c7b82 */ /* 0x000e220000000a00 */
[----:B------:R-:W2:Y:S01]  /*0bf0*/  LDCU UR9, c[0x0][0x3a0] ;  /* 0x00007400ff0977ac */ /* 0x000ea20008000800 */
[----:B------:R-:W-:Y:S01]  /*0c00*/  IADD3 R50, PT, PT, R60, UR5, RZ ;  /* 0x000000053c327c10 */ /* 0x000fe2000fffe0ff */
[----:B------:R-:W-:Y:S01]  /*0c10*/  VIADD R51, R3, UR4 ;  /* 0x0000000403337c36 */ /* 0x000fe20008000000 */
[----:B------:R-:W-:-:S04]  /*0c20*/  IADD3 R62, PT, PT, R0, UR5, RZ ;  /* 0x00000005003e7c10 */ /* 0x000fc8000fffe0ff */
[----:B------:R-:W3:Y:S01]  /*0c30*/  LDC.64 R46, c[0x0][0x388] ;  /* 0x0000e200ff2e7b82 */ /* 0x000ee20000000a00 */
[--C-:B--2---:R-:W-:Y:S02]  /*0c40*/  IMAD R41, R50, UR9, R51.reuse ;  /* 0x0000000932297c24 */ /* 0x104fe4000f8e0233 */
[----:B------:R-:W-:Y:S02]  /*0c50*/  IMAD R43, R62, UR9, R51 ;  /* 0x000000093e2b7c24 */ /* 0x000fe4000f8e0233 */
[----:B0-----:R-:W-:-:S06]  /*0c60*/  IMAD.WIDE.U32 R40, R41, 0x4, R44 ;  /* 0x0000000429287825 */ /* 0x001fcc00078e002c */
[----:B-1----:R-:W2:Y:S01]  /*0c70*/  LDG.E.64 R40, desc[UR12][R40.64] ;  /* 0x0000000c28287981 */ /* 0x002ea2000c1e1b00 */
[----:B---3--:R-:W-:-:S06]  /*0c80*/  IMAD.WIDE.U32 R42, R43, 0x4, R46 ;  /* 0x000000042b2a7825 */ /* 0x008fcc00078e002e */
[----:B------:R-:W3:Y:S01]  /*0c90*/  LDG.E.64 R42, desc[UR12][R42.64] ;  /* 0x0000000c2a2a7981 */ /* 0x000ee2000c1e1b00 */
[----:B------:R-:W-:-:S05]  /*0ca0*/  LEA.HI R49, R59, UR5, RZ, 0x1b ;  /* 0x000000053b317c11 */ /* 0x000fca000f8fd8ff */
[C---:B------:R-:W-:Y:S02]  /*0cb0*/  IMAD R48, R49.reuse, 0x90, R5 ;  /* 0x0000009031307824 */ /* 0x040fe400078e0205 */
[----:B------:R-:W-:Y:S01]  /*0cc0*/  IMAD R49, R49, 0x90, R6 ;  /* 0x0000009031317824 */ /* 0x000fe200078e0206 */
[----:B------:R-:W-:Y:S01]  /*0cd0*/  UISETP.NE.AND UP0, UPT, UR8, 0x1, UPT ;  /* 0x000000010800788c */ /* 0x000fe2000bf05270 */
[----:B--2---:R-:W-:Y:S02]  /*0ce0*/  F2FP.F16.F32.PACK_AB R61, R41, R40 ;  /* 0x00000028293d723e */ /* 0x004fe400000000ff */
[----:B---3--:R-:W-:-:S03]  /*0cf0*/  F2FP.F16.F32.PACK_AB R64, R43, R42 ;  /* 0x0000002a2b40723e */ /* 0x008fc600000000ff */
[----:B------:R0:W-:Y:S04]  /*0d00*/  STS [R48], R61 ;  /* 0x0000003d30007388 */ /* 0x0001e80000000800 */
[----:B------:R0:W-:Y:S01]  /*0d10*/  STS [R49], R64 ;  /* 0x0000004031007388 */ /* 0x0001e20000000800 */
[----:B------:R-:W-:Y:S05]  /*0d20*/  BRA.U !UP0, `(.L_x_3) ;  /* 0x0000000108847547 */ /* 0x000fea000b800000 */
[----:B------:R-:W-:Y:S01]  /*0d30*/  IMAD.U32 R40, RZ, RZ, UR8 ;  /* 0x00000008ff287e24 */ /* 0x000fe2000f8e00ff */
[----:B------:R-:W-:Y:S01]  /*0d40*/  IADD3 R50, PT, PT, R50, UR7, RZ ;  /* 0x0000000732327c10 */ /* 0x000fe2000fffe0ff */
[----:B------:R-:W-:-:S03]  /*0d50*/  VIADD R62, R62, UR7 ;  /* 0x000000073e3e7c36 */ /* 0x000fc60008000000 */
[----:B------:R-:W-:Y:S01]  /*0d60*/  ISETP.NE.AND P0, PT, R40, 0x2, PT ;  /* 0x000000022800780c */ /* 0x000fe20003f05270 */
[--C-:B------:R-:W-:Y:S02]  /*0d70*/  IMAD R41, R50, UR9, R51.reuse ;  /* 0x0000000932297c24 */ /* 0x100fe4000f8e0233 */
[----:B0-----:R-:W-:-:S10]  /*0d80*/  IMAD R61, R62, UR9, R51 ;  /* 0x000000093e3d7c24 */ /* 0x001fd4000f8e0233 */
[----:B------:R-:W-:Y:S01]  /*0d90*/  @P0 IADD3 R40, PT, PT, R50, UR7, RZ ;  /* 0x0000000732280c10 */ /* 0x000fe2000fffe0ff */
[----:B------:R-:W-:-:S04]  /*0da0*/  @P0 VIADD R42, R62, UR7 ;  /* 0x000000073e2a0c36 */ /* 0x000fc80008000000 */
[--C-:B------:R-:W-:Y:S02]  /*0db0*/  @P0 IMAD R43, R40, UR9, R51.reuse ;  /* 0x00000009282b0c24 */ /* 0x100fe4000f8e0233 */
[----:B------:R-:W-:Y:S02]  /*0dc0*/  @P0 IMAD R51, R42, UR9, R51 ;  /* 0x000000092a330c24 */ /* 0x000fe4000f8e0233 */
[----:B------:R-:W-:-:S04]  /*0dd0*/  IMAD.WIDE.U32 R40, R41, 0x4, R44 ;  /* 0x0000000429287825 */ /* 0x000fc800078e002c */
[----:B------:R-:W-:Y:S02]  /*0de0*/  @P0 IMAD.WIDE.U32 R42, R43, 0x4, R44 ;  /* 0x000000042b2a0825 */ /* 0x000fe400078e002c */
[----:B------:R-:W2:Y:S02]  /*0df0*/  LDG.E.64 R40, desc[UR12][R40.64] ;  /* 0x0000000c28287981 */ /* 0x000ea4000c1e1b00 */
[--C-:B------:R-:W-:Y:S02]  /*0e00*/  IMAD.WIDE.U32 R44, R61, 0x4, R46.reuse ;  /* 0x000000043d2c7825 */ /* 0x100fe400078e002e */
[----:B------:R-:W3:Y:S02]  /*0e10*/  @P0 LDG.E.64 R42, desc[UR12][R42.64] ;  /* 0x0000000c2a2a0981 */ /* 0x000ee4000c1e1b00 */
[----:B------:R-:W-:Y:S02]  /*0e20*/  @P0 IMAD.WIDE.U32 R46, R51, 0x4, R46 ;  /* 0x00000004332e0825 */ /* 0x000fe400078e002e */
[----:B------:R-:W4:Y:S04]  /*0e30*/  LDG.E.64 R44, desc[UR12][R44.64] ;  /* 0x0000000c2c2c7981 */ /* 0x000f28000c1e1b00 */
[----:B------:R-:W5:Y:S01]  /*0e40*/  @P0 LDG.E.64 R46, desc[UR12][R46.64] ;  /* 0x0000000c2e2e0981 */ /* 0x000f62000c1e1b00 */
[----:B------:R-:W-:Y:S01]  /*0e50*/  MOV R51, UR7 ;  /* 0x0000000700337c02 */ /* 0x000fe20008000f00 */
[----:B------:R-:W-:Y:S01]  /*0e60*/  IMAD.U32 R50, RZ, RZ, UR7 ;  /* 0x00000007ff327e24 */ /* 0x000fe2000f8e00ff */
[----:B------:R-:W-:-:S03]  /*0e70*/  MOV R62, UR7 ;  /* 0x00000007003e7c02 */ /* 0x000fc60008000f00 */
[----:B------:R-:W-:Y:S02]  /*0e80*/  IMAD R51, R51, 0x90, R48 ;  /* 0x0000009033337824 */ /* 0x000fe400078e0230 */
[----:B------:R-:W-:Y:S01]  /*0e90*/  IMAD R49, R50, 0x90, R49 ;  /* 0x0000009032317824 */ /* 0x000fe200078e0231 */
[----:B--2---:R-:W-:Y:S02]  /*0ea0*/  F2FP.F16.F32.PACK_AB R48, R41, R40 ;  /* 0x000000282930723e */ /* 0x004fe400000000ff */
[----:B---3--:R-:W-:Y:S01]  /*0eb0*/  @P0 F2FP.F16.F32.PACK_AB R41, R43, R42 ;  /* 0x0000002a2b29023e */ /* 0x008fe200000000ff */
[----:B------:R-:W-:Y:S01]  /*0ec0*/  @P0 IMAD R43, R62, 0x90, R49 ;  /* 0x000000903e2b0824 */ /* 0x000fe200078e0231 */
[----:B----4-:R-:W-:Y:S01]  /*0ed0*/  F2FP.F16.F32.PACK_AB R40, R45, R44 ;  /* 0x0000002c2d28723e */ /* 0x010fe200000000ff */
[----:B------:R-:W-:Y:S01]  /*0ee0*/  @P0 IMAD R44, R50, 0x90, R51 ;  /* 0x00000090322c0824 */ /* 0x000fe200078e0233 */
[----:B------:R2:W-:Y:S01]  /*0ef0*/  STS [R51], R48 ;  /* 0x0000003033007388 */ /* 0x0005e20000000800 */
[----:B-----5:R-:W-:-:S03]  /*0f00*/  @P0 F2FP.F16.F32.PACK_AB R42, R47, R46 ;  /* 0x0000002e2f2a023e */ /* 0x020fc600000000ff */
[----:B------:R2:W-:Y:S04]  /*0f10*/  STS [R49], R40 ;  /* 0x0000002831007388 */ /* 0x0005e80000000800 */
[----:B------:R2:W-:Y:S04]  /*0f20*/  @P0 STS [R44], R41 ;  /* 0x000000292c000388 */ /* 0x0005e80000000800 */
[----:B------:R2:W-:Y:S02]  /*0f30*/  @P0 STS [R43], R42 ;  /* 0x0000002a2b000388 */ /* 0x0005e40000000800 */
.L_x_3:
[----:B--2---:R-:W2:Y:S01]  /*0f40*/  S2R R42, SR_LANEID ;  /* 0x00000000002a7919 */ /* 0x004ea20000000000 */
[----:B------:R-:W3:Y:S01]  /*0f50*/  S2UR UR9, SR_CgaCtaId ;  /* 0x00000000000979c3 */ /* 0x000ee20000008800 */
[----:B------:R-:W-:Y:S01]  /*0f60*/  UMOV UR5, 0x400 ;  /* 0x0000040000057882 */ /* 0x000fe20000000000 */
[----:B0-----:R-:W-:-:S06]  /*0f70*/  IMAD.MOV.U32 R61, RZ, RZ, RZ ;  /* 0x000000ffff3d7224 */ /* 0x001fcc00078e00ff */
[----:B------:R-:W-:Y:S01]  /*0f80*/  BAR.SYNC.DEFER_BLOCKING 0x0 ;  /* 0x0000000000007b1d */ /* 0x000fe20000010000 */
[----:B------:R-:W-:Y:S02]  /*0f90*/  UIADD3 UR11, UPT, UPT, UR5, 0x4800, URZ ;  /* 0x00004800050b7890 */ /* 0x000fe4000fffe0ff */
[----:B---3--:R-:W-:Y:S02]  /*0fa0*/  ULEA UR5, UR9, UR5, 0x18 ;  /* 0x0000000509057291 */ /* 0x008fe4000f8ec0ff */
[----:B------:R-:W-:Y:S01]  /*0fb0*/  ULEA UR11, UR9, UR11, 0x18 ;  /* 0x0000000b090b7291 */ /* 0x000fe2000f8ec0ff */
[--C-:B--2---:R-:W-:Y:S02]  /*0fc0*/  SHF.R.U32.HI R40, RZ, 0x3, R42.reuse ;  /* 0x00000003ff287819 */ /* 0x104fe4000001162a */
[----:B------:R-:W-:Y:S02]  /*0fd0*/  LOP3.LUT R41, R42, 0x7, RZ, 0xc0, !PT ;  /* 0x000000072a297812 */ /* 0x000fe400078ec0ff */
[----:B------:R-:W-:Y:S01]  /*0fe0*/  SHF.R.U32.HI R42, RZ, 0x4, R42 ;  /* 0x00000004ff2a7819 */ /* 0x000fe2000001162a */
[C---:B------:R-:W-:Y:S01]  /*0ff0*/  IMAD.SHL.U32 R44, R40.reuse, 0x8, RZ ;  /* 0x00000008282c7824 */ /* 0x040fe200078e00ff */
[----:B------:R-:W-:-:S04]  /*1000*/  SHF.L.U32 R40, R40, 0x3, RZ ;  /* 0x0000000328287819 */ /* 0x000fc800000006ff */
[--C-:B------:R-:W-:Y:S01]  /*1010*/  LOP3.LUT R43, R44, 0x8, R41.reuse, 0xe2, !PT ;  /* 0x000000082c2b7812 */ /* 0x100fe200078ee229 */
[C---:B------:R-:W-:Y:S01]  /*1020*/  IMAD R41, R42.reuse, 0x8, R41 ;  /* 0x000000082a297824 */ /* 0x040fe200078e0229 */
[----:B------:R-:W-:Y:S02]  /*1030*/  SHF.L.U32 R42, R42, 0x3, RZ ;  /* 0x000000032a2a7819 */ /* 0x000fe400000006ff */
[----:B------:R-:W-:-:S03]  /*1040*/  LOP3.LUT R40, R40, 0x8, RZ, 0xe2, !PT ;  /* 0x0000000828287812 */ /* 0x000fc600078ee2ff */
[----:B------:R-:W-:Y:S02]  /*1050*/  IMAD R42, R43, 0x48, R42 ;  /* 0x000000482b2a7824 */ /* 0x000fe400078e022a */
[----:B------:R-:W-:-:S03]  /*1060*/  IMAD R40, R41, 0x48, R40 ;  /* 0x0000004829287824 */ /* 0x000fc600078e0228 */
[----:B------:R-:W-:Y:S01]  /*1070*/  SHF.L.U32 R63, R42, 0x1, RZ ;  /* 0x000000012a3f7819 */ /* 0x000fe200000006ff */
[----:B------:R-:W-:-:S07]  /*1080*/  IMAD.SHL.U32 R62, R40, 0x2, RZ ;  /* 0x00000002283e7824 */ /* 0x000fce00078e00ff */
.L_x_4:
[--C-:B------:R-:W-:Y:S01]  /*1090*/  IMAD R41, R4, 0x48, R61.reuse ;  /* 0x0000004804297824 */ /* 0x100fe200078e023d */
[C---:B------:R-:W-:Y:S01]  /*10a0*/  ISETP.GE.U32.AND P0, PT, R61.reuse, 0x30, PT ;  /* 0x000000303d00780c */ /* 0x040fe20003f06070 */
[----:B------:R-:W-:Y:S01]  /*10b0*/  IMAD R40, R2, 0x48, R61 ;  /* 0x0000004802287824 */ /* 0x000fe200078e023d */
[----:B------:R-:W-:Y:S02]  /*10c0*/  IADD3 R61, PT, PT, R61, 0x10, RZ ;  /* 0x000000103d3d7810 */ /* 0x000fe40007ffe0ff */
[----:B------:R-:W-:Y:S02]  /*10d0*/  LEA R41, R41, UR11, 0x1 ;  /* 0x0000000b29297c11 */ /* 0x000fe4000f8e08ff */
[----:B------:R-:W-:-:S03]  /*10e0*/  LEA R64, R40, UR5, 0x1 ;  /* 0x0000000528407c11 */ /* 0x000fc6000f8e08ff */
[----:B------:R-:W-:Y:S01]  /*10f0*/  IMAD.IADD R44, R41, 0x1, R62 ;  /* 0x00000001292c7824 */ /* 0x000fe200078e023e */
[----:B------:R-:W-:Y:S02]  /*1100*/  IADD3 R41, PT, PT, R62, 0x2400, R41 ;  /* 0x000024003e297810 */ /* 0x000fe40007ffe029 */
[----:B------:R-:W-:-:S03]  /*1110*/  IADD3 R65, PT, PT, R64, R63, RZ ;  /* 0x0000003f40417210 */ /* 0x000fc60007ffe0ff */
[----:B------:R-:W-:Y:S04]  /*1120*/  LDSM.16.M88.4 R44, [R44] ;  /* 0x000000002c2c783b */ /* 0x000fe80000000200 */
[----:B------:R-:W0:Y:S04]  /*1130*/  LDSM.16.M88.4 R48, [R65] ;  /* 0x000000004130783b */ /* 0x000e280000000200 */
[----:B------:R-:W2:Y:S01]  /*1140*/  LDSM.16.M88.4 R40, [R41] ;  /* 0x000000002928783b */ /* 0x000ea20000000200 */
[C---:B0-----:R-:W-:Y:S08]  /*1150*/  HMMA.16816.F32 R36, R48.reuse, R44, R36 ;  /* 0x0000002c3024723c */ /* 0x041ff00000001824 */
[C---:B------:R-:W-:Y:S08]  /*1160*/  HMMA.16816.F32 R32, R48.reuse, R46, R32 ;  /* 0x0000002e3020723c */ /* 0x040ff00000001820 */
[C---:B--2---:R-:W-:Y:S08]  /*1170*/  HMMA.16816.F32 R28, R48.reuse, R40, R28 ;  /* 0x00000028301c723c */ /* 0x044ff0000000181c */
[----:B------:R-:W-:Y:S01]  /*1180*/  HMMA.16816.F32 R24, R48, R42, R24 ;  /* 0x0000002a3018723c */ /* 0x000fe20000001818 */
[----:B------:R-:W-:-:S06]  /*1190*/  IADD3 R48, PT, PT, R63, 0x2400, R64 ;  /* 0x000024003f307810 */ /* 0x000fcc0007ffe040 */
[----:B------:R-:W0:Y:S02]  /*11a0*/  LDSM.16.M88.4 R48, [R48] ;  /* 0x000000003030783b */ /* 0x000e240000000200 */
[C---:B0-----:R-:W-:Y:S08]  /*11b0*/  HMMA.16816.F32 R16, R48.reuse, R44, R16 ;  /* 0x0000002c3010723c */ /* 0x041ff00000001810 */
[C---:B------:R-:W-:Y:S08]  /*11c0*/  HMMA.16816.F32 R12, R48.reuse, R46, R12 ;  /* 0x0000002e300c723c */ /* 0x040ff0000000180c */
[C---:B------:R-:W-:Y:S08]  /*11d0*/  HMMA.16816.F32 R8, R48.reuse, R40, R8 ;  /* 0x000000283008723c */ /* 0x040ff00000001808 */
[----:B------:R-:W-:Y:S01]  /*11e0*/  HMMA.16816.F32 R20, R48, R42, R20 ;  /* 0x0000002a3014723c */ /* 0x000fe20000001814 */
[----:B------:R-:W-:-:S04]  /*11f0*/  NOP ;  /* 0x0000000000007918 */ /* 0x000fc80000000000 */
[----:B------:R-:W-:-:S15]  /*1200*/  @!P0 BRA `(.L_x_4) ;  /* 0xfffffffc00a08947 */ /* 0x000fde000383ffff */
[----:B------:R-:W0:Y:S01]  /*1210*/  LDCU UR5, c[0x0][0x3a0] ;  /* 0x00007400ff0577ac */ /* 0x000e220008000800 */
[----:B------:R-:W-:-:S04]  /*1220*/  UIADD3 UR4, UPT, UPT, UR4, 0x40, URZ ;  /* 0x0000004004047890 */ /* 0x000fc8000fffe0ff */
[----:B0-----:R-:W-:Y:S01]  /*1230*/  UISETP.GE.AND UP0, UPT, UR4, UR5, UPT ;  /* 0x000000050400728c */ /* 0x001fe2000bf06270 */
[----:B------:R-:W-:Y:S08]  /*1240*/  BAR.SYNC.DEFER_BLOCKING 0x0 ;  /* 0x0000000000007b1d */ /* 0x000ff00000010000 */
[----:B------:R-:W-:Y:S05]  /*1250*/  BRA.U !UP0, `(.L_x_5) ;  /* 0xfffffff108e87547 */ /* 0x000fea000b83ffff */
.L_x_0:
[----:B------:R-:W0:Y:S01]  /*1260*/  S2R R0, SR_CTAID.Y ;  /* 0x0000000000007919 */ /* 0x000e220000002600 */
[----:B------:R-:W2:Y:S01]  /*1270*/  LDC R3, c[0x0][0x39c] ;  /* 0x0000e700ff037b82 */ /* 0x000ea20000000800 */
[--C-:B------:R-:W-:Y:S01]  /*1280*/  SHF.R.U32.HI R4, RZ, 0x3, R59.reuse ;  /* 0x00000003ff047819 */ /* 0x100fe2000001163b */
[----:B------:R-:W3:Y:S01]  /*1290*/  LDCU.64 UR4, c[0x0][0x390] ;  /* 0x00007200ff0477ac */ /* 0x000ee20008000a00 */
[----:B------:R-:W4:Y:S01]  /*12a0*/  S2R R2, SR_CTAID.X ;  /* 0x0000000000027919 */ /* 0x000f220000002500 */
[----:B------:R-:W-:Y:S02]  /*12b0*/  SHF.R.U32.HI R59, RZ, 0x1, R59 ;  /* 0x00000001ff3b7819 */ /* 0x000fe4000001163b */
[----:B------:R-:W-:Y:S01]  /*12c0*/  LOP3.LUT R5, R4, 0x1ffffff0, RZ, 0xc0, !PT ;  /* 0x1ffffff004057812 */ /* 0x000fe200078ec0ff */
[----:B------:R-:W5:Y:S01]  /*12d0*/  S2R R6, SR_LANEID ;  /* 0x0000000000067919 */ /* 0x000f620000000000 */
[----:B------:R-:W-:Y:S02]  /*12e0*/  LOP3.LUT R59, R59, 0x30, RZ, 0xc0, !PT ;  /* 0x000000303b3b7812 */ /* 0x000fe400078ec0ff */
[----:B--2---:R-:W-:Y:S01]  /*12f0*/  SHF.R.U32.HI R41, RZ, 0x1, R3 ;  /* 0x00000001ff297819 */ /* 0x004fe20000011603 */
[----:B0-----:R-:W-:-:S04]  /*1300*/  IMAD R0, R0, 0x80, R5 ;  /* 0x0000008000007824 */ /* 0x001fc800078e0205 */
[----:B------:R-:W-:Y:S01]  /*1310*/  IMAD R0, R0, R3, RZ ;  /* 0x0000000300007224 */ /* 0x000fe200078e02ff */
[----:B----4-:R-:W-:Y:S02]  /*1320*/  LEA R59, R2, R59, 0x7 ;  /* 0x0000003b023b7211 */ /* 0x010fe400078e38ff */
[----:B-----5:R-:W-:Y:S01]  /*1330*/  SHF.R.U32.HI R5, RZ, 0x2, R6 ;  /* 0x00000002ff057819 */ /* 0x020fe20000011606 */
[----:B------:R-:W-:Y:S01]  /*1340*/  IMAD R4, R3, 0x40, R0 ;  /* 0x0000004003047824 */ /* 0x000fe200078e0200 */
[----:B------:R-:W-:Y:S02]  /*1350*/  LOP3.LUT R2, R6, 0x3, RZ, 0xc0, !PT ;  /* 0x0000000306027812 */ /* 0x000fe400078ec0ff */
[----:B------:R-:W-:Y:S02]  /*1360*/  SHF.R.S32.HI R7, RZ, 0x1f, R59 ;  /* 0x0000001fff077819 */ /* 0x000fe4000001143b */
[----:B------:R-:W-:Y:S02]  /*1370*/  IADD3 R6, P0, PT, R59, R0, RZ ;  /* 0x000000003b067210 */ /* 0x000fe40007f1e0ff */
[----:B------:R-:W-:-:S02]  /*1380*/  MOV R3, RZ ;  /* 0x000000ff00037202 */ /* 0x000fc40000000f00 */
[----:B------:R-:W-:Y:S02]  /*1390*/  LEA.HI.X.SX32 R47, R0, R7, 0x1, P0 ;  /* 0x00000007002f7211 */ /* 0x000fe400000f0eff */
[C---:B---3--:R-:W-:Y:S01]  /*13a0*/  LEA R45, P0, R6.reuse, UR4, 0x2 ;  /* 0x00000004062d7c11 */ /* 0x048fe2000f8010ff */
[----:B------:R-:W-:Y:S01]  /*13b0*/  IMAD.WIDE.U32 R2, R5, R41, R2 ;  /* 0x0000002905027225 */ /* 0x000fe200078e0002 */
[----:B------:R-:W-:Y:S02]  /*13c0*/  IADD3 R43, P1, PT, R59, R4, RZ ;  /* 0x000000043b2b7210 */ /* 0x000fe40007f3e0ff */
[----:B------:R-:W-:Y:S02]  /*13d0*/  LEA.HI.X R5, R6, UR5, R47, 0x2, P0 ;  /* 0x0000000506057c11 */ /* 0x000fe400080f142f */
[----:B------:R-:W-:Y:S02]  /*13e0*/  LEA.HI.X.SX32 R0, R4, R7, 0x1, P1 ;  /* 0x0000000704007211 */ /* 0x000fe400008f0eff */
[----:B------:R-:W-:-:S02]  /*13f0*/  LEA R4, P0, R2, R45, 0x3 ;  /* 0x0000002d02047211 */ /* 0x000fc400078018ff */
[C---:B------:R-:W-:Y:S02]  /*1400*/  LEA R7, P1, R43.reuse, UR4, 0x2 ;  /* 0x000000042b077c11 */ /* 0x040fe4000f8210ff */
[C-C-:B------:R-:W-:Y:S02]  /*1410*/  LEA.HI.X R5, R2.reuse, R5, R3.reuse, 0x3, P0 ;  /* 0x0000000502057211 */ /* 0x140fe400000f1c03 */
[----:B------:R-:W-:Y:S02]  /*1420*/  LEA.HI.X R43, R43, UR5, R0, 0x2, P1 ;  /* 0x000000052b2b7c11 */ /* 0x000fe400088f1400 */
[C---:B------:R-:W-:Y:S01]  /*1430*/  LEA R6, P0, R2.reuse, R7, 0x3 ;  /* 0x0000000702067211 */ /* 0x040fe200078018ff */
[----:B-1----:R-:W-:Y:S03]  /*1440*/  STG.E.64 desc[UR12][R4.64], R36 ;  /* 0x0000002404007986 */ /* 0x002fe6000c101b0c */
[----:B------:R-:W-:Y:S01]  /*1450*/  LEA.HI.X R7, R2, R43, R3, 0x3, P0 ;  /* 0x0000002b02077211 */ /* 0x000fe200000f1c03 */
[----:B------:R-:W-:-:S04]  /*1460*/  IMAD.WIDE.U32 R2, R41, 0x40, R4 ;  /* 0x0000004029027825 */ /* 0x000fc800078e0004 */
[----:B------:R-:W-:Y:S01]  /*1470*/  IMAD.WIDE.U32 R40, R41, 0x40, R6 ;  /* 0x0000004029287825 */ /* 0x000fe200078e0006 */
[----:B------:R-:W-:Y:S04]  /*1480*/  STG.E.64 desc[UR12][R2.64], R38 ;  /* 0x0000002602007986 */ /* 0x000fe8000c101b0c */
        /* <DEDUP_REMOVED lines=13> */
[----:B------:R-:W-:Y:S01]  /*1560*/  STG.E.64 desc[UR12][R40.64+0x120], R22 ;  /* 0x0001201628007986 */ /* 0x000fe2000c101b0c */
[----:B------:R-:W-:Y:S05]  /*1570*/  EXIT ;  /* 0x000000000000794d */ /* 0x000fea0003800000 */
.L_x_6:
[----:B------:R-:W-:-:S00]  /*1580*/  BRA `(.L_x_6) ;  /* 0xfffffffc00fc7947 */ /* 0x000fc0000383ffff */
[----:B------:R-:W-:-:S00]  /*1590*/  NOP ;  /* 0x0000000000007918 */ /* 0x000fc00000000000 */
        /* <DEDUP_REMOVED lines=14> */
.L_x_7:


//--------------------- .nv.shared._Z17gemm_tc_4x_kernelPKfS0_Pfiii --------------------------
	.section	.nv.shared._Z17gemm_tc_4x_kernelPKfS0_Pfiii,"aw",@nobits
	.sectionflags	@""
	.align	2
.nv.shared._Z17gemm_tc_4x_kernelPKfS0_Pfiii:
	.zero		37888


//--------------------- .nv.shared.reserved.0     --------------------------
	.section	.nv.shared.reserved.0,"aw",@nobits
	.weak		__nv_reservedSMEM_offset_0_alias
	.size		__nv_reservedSMEM_offset_0_alias, 0, 64
	.other		__nv_reservedSMEM_offset_0_alias,@"STO_CUDA_RESERVED_SHARED STV_DEFAULT"
__nv_reservedSMEM_offset_0_alias:
	.zero		0
	.zero		64


//--------------------- .nv.constant0._Z17gemm_tc_4x_kernelPKfS0_Pfiii --------------------------
	.section	.nv.constant0._Z17gemm_tc_4x_kernelPKfS0_Pfiii,"a",@progbits
	.sectionflags	@""
	.align	4
.nv.constant0._Z17gemm_tc_4x_kernelPKfS0_Pfiii:
	.zero		932


//--------------------- SYMBOLS --------------------------

	.type		.nv.reservedSmem.offset0,@object
	.size		.nv.reservedSmem.offset0,0x4
	.type		.nv.reservedSmem.cap,@object
	.size		.nv.reservedSmem.cap,0x4
